//
// Generated by NVIDIA NVVM Compiler
//
// Compiler Build ID: CL-36424714
// Cuda compilation tools, release 13.0, V13.0.88
// Based on NVVM 20.0.0
//

.version 9.0
.target sm_100
.address_size 64

	// .globl	_Z12mandelKernelPiffffmi

.visible .entry _Z12mandelKernelPiffffmi(
	.param .u64 .ptr .align 1 _Z12mandelKernelPiffffmi_param_0,
	.param .f32 _Z12mandelKernelPiffffmi_param_1,
	.param .f32 _Z12mandelKernelPiffffmi_param_2,
	.param .f32 _Z12mandelKernelPiffffmi_param_3,
	.param .f32 _Z12mandelKernelPiffffmi_param_4,
	.param .u64 _Z12mandelKernelPiffffmi_param_5,
	.param .u32 _Z12mandelKernelPiffffmi_param_6
)
{
	.reg .pred 	%p<5>;
	.reg .b32 	%r<17>;
	.reg .b32 	%f<22>;
	.reg .b64 	%rd<8>;

	ld.param.u64 	%rd2, [_Z12mandelKernelPiffffmi_param_0];
	ld.param.f32 	%f9, [_Z12mandelKernelPiffffmi_param_1];
	ld.param.f32 	%f10, [_Z12mandelKernelPiffffmi_param_2];
	ld.param.f32 	%f11, [_Z12mandelKernelPiffffmi_param_3];
	ld.param.f32 	%f12, [_Z12mandelKernelPiffffmi_param_4];
	ld.param.u64 	%rd3, [_Z12mandelKernelPiffffmi_param_5];
	ld.param.u32 	%r4, [_Z12mandelKernelPiffffmi_param_6];
	cvta.to.global.u64 	%rd4, %rd2;
	mov.u32 	%r5, %ctaid.x;
	mov.u32 	%r6, %ntid.x;
	mov.u32 	%r7, %tid.x;
	mad.lo.s32 	%r8, %r5, %r6, %r7;
	mov.u32 	%r9, %ctaid.y;
	mov.u32 	%r10, %ntid.y;
	mov.u32 	%r11, %tid.y;
	mad.lo.s32 	%r12, %r9, %r10, %r11;
	cvt.rn.f32.s32 	%f13, %r8;
	fma.rn.f32 	%f1, %f11, %f13, %f9;
	cvt.rn.f32.u32 	%f14, %r12;
	fma.rn.f32 	%f2, %f12, %f14, %f10;
	cvt.u64.u32 	%rd5, %r12;
	mad.lo.s64 	%rd6, %rd3, %rd5, %rd4;
	mul.wide.s32 	%rd7, %r8, 4;
	add.s64 	%rd1, %rd6, %rd7;
	mul.f32 	%f15, %f2, %f2;
	fma.rn.f32 	%f16, %f1, %f1, %f15;
	setp.le.f32 	%p1, %f16, 0f3E800000;
	mov.u32 	%r16, %r4;
	@%p1 bra 	$L__BB0_5;
	setp.lt.s32 	%p2, %r4, 1;
	mov.b32 	%r16, 0;
	@%p2 bra 	$L__BB0_5;
	mov.b32 	%r15, 0;
	mov.f32 	%f20, %f2;
	mov.f32 	%f21, %f1;
$L__BB0_3:
	mul.f32 	%f5, %f21, %f21;
	mul.f32 	%f6, %f20, %f20;
	add.f32 	%f17, %f5, %f6;
	setp.gt.f32 	%p3, %f17, 0f40800000;
	mov.u32 	%r16, %r15;
	@%p3 bra 	$L__BB0_5;
	sub.f32 	%f18, %f5, %f6;
	add.f32 	%f19, %f21, %f21;
	add.f32 	%f21, %f1, %f18;
	fma.rn.f32 	%f20, %f19, %f20, %f2;
	add.s32 	%r15, %r15, 1;
	setp.ne.s32 	%p4, %r15, %r4;
	mov.u32 	%r16, %r4;
	@%p4 bra 	$L__BB0_3;
$L__BB0_5:
	st.global.u32 	[%rd1], %r16;
	ret;

}


// ===== COMPILED SASS (sm_100) =====

	.target	sm_100

	.elftype	@"ET_EXEC"


//--------------------- .note.nv.tkinfo           --------------------------
	.section	.note.nv.tkinfo,"",@"SHT_NOTE"
	.sectionflags	@"SHF_NOTE_NV_TKINFO"
	.tkinfo
        /*0018*/ 	.word	0x00000002
        /*0030*/ 	.string	""
        /*0030*/ 	.string	"ptxas"
        /*0030*/ 	.string	"Cuda compilation tools, release 13.0, V13.0.88"
        /*0030*/ 	.string	"Build cuda_13.0.r13.0/compiler.36424714_0"
        /*0030*/ 	.string	"-arch sm_100 -m 64 "



//--------------------- .note.nv.cuinfo           --------------------------
	.section	.note.nv.cuinfo,"",@"SHT_NOTE"
	.sectionflags	@"SHF_NOTE_NV_CUINFO"
        /*0018*/ 	.short	0x0002
        /*001a*/ 	.short	0x0064
        /*001c*/ 	.short	0x0082
	.zero		2


//--------------------- .nv.info                  --------------------------
	.section	.nv.info,"",@"SHT_CUDA_INFO"
	.align	4


	//----- nvinfo : EIATTR_REGCOUNT
	.align		4
        /*0000*/ 	.byte	0x04, 0x2f
        /*0002*/ 	.short	(.L_1 - .L_0)
	.align		4
.L_0:
        /*0004*/ 	.word	index@(_Z12mandelKernelPiffffmi)
        /*0008*/ 	.word	0x00000010


	//----- nvinfo : EIATTR_FRAME_SIZE
	.align		4
.L_1:
        /*000c*/ 	.byte	0x04, 0x11
        /*000e*/ 	.short	(.L_3 - .L_2)
	.align		4
.L_2:
        /*0010*/ 	.word	index@(_Z12mandelKernelPiffffmi)
        /*0014*/ 	.word	0x00000000


	//----- nvinfo : EIATTR_MIN_STACK_SIZE
	.align		4
.L_3:
        /*0018*/ 	.byte	0x04, 0x12
        /*001a*/ 	.short	(.L_5 - .L_4)
	.align		4
.L_4:
        /*001c*/ 	.word	index@(_Z12mandelKernelPiffffmi)
        /*0020*/ 	.word	0x00000000
.L_5:


//--------------------- .nv.compat                --------------------------
	.section	.nv.compat,"",@"SHT_CUDA_COMPAT_INFO"
	.align	4
        /*0000*/ 	.byte	0x02, 0x09, 0x00, 0x00, 0x02, 0x02, 0x01, 0x00, 0x02, 0x05, 0x05, 0x00, 0x03, 0x07, 0x01, 0x01
        /*0010*/ 	.byte	0x02, 0x03, 0x00, 0x00, 0x02, 0x06, 0x01, 0x00, 0x04, 0x0b, 0x08, 0x00, 0x01, 0x00, 0x00, 0x00
        /*0020*/ 	.byte	0x00, 0x00, 0x00, 0x00


//--------------------- .nv.info._Z12mandelKernelPiffffmi --------------------------
	.section	.nv.info._Z12mandelKernelPiffffmi,"",@"SHT_CUDA_INFO"
	.sectionflags	@""
	.align	4


	//----- nvinfo : EIATTR_CUDA_API_VERSION
	.align		4
        /*0000*/ 	.byte	0x04, 0x37
        /*0002*/ 	.short	(.L_7 - .L_6)
.L_6:
        /*0004*/ 	.word	0x00000082


	//----- nvinfo : EIATTR_KPARAM_INFO
	.align		4
.L_7:
        /*0008*/ 	.byte	0x04, 0x17
        /*000a*/ 	.short	(.L_9 - .L_8)
.L_8:
        /*000c*/ 	.word	0x00000000
        /*0010*/ 	.short	0x0006
        /*0012*/ 	.short	0x0020
        /*0014*/ 	.byte	0x00, 0xf0, 0x11, 0x00


	//----- nvinfo : EIATTR_KPARAM_INFO
	.align		4
.L_9:
        /*0018*/ 	.byte	0x04, 0x17
        /*001a*/ 	.short	(.L_11 - .L_10)
.L_10:
        /*001c*/ 	.word	0x00000000
        /*0020*/ 	.short	0x0005
        /*0022*/ 	.short	0x0018
        /*0024*/ 	.byte	0x00, 0xf0, 0x21, 0x00


	//----- nvinfo : EIATTR_KPARAM_INFO
	.align		4
.L_11:
        /*0028*/ 	.byte	0x04, 0x17
        /*002a*/ 	.short	(.L_13 - .L_12)
.L_12:
        /*002c*/ 	.word	0x00000000
        /*0030*/ 	.short	0x0004
        /*0032*/ 	.short	0x0014
        /*0034*/ 	.byte	0x00, 0xf0, 0x11, 0x00


	//----- nvinfo : EIATTR_KPARAM_INFO
	.align		4
.L_13:
        /*0038*/ 	.byte	0x04, 0x17
        /*003a*/ 	.short	(.L_15 - .L_14)
.L_14:
        /*003c*/ 	.word	0x00000000
        /*0040*/ 	.short	0x0003
        /*0042*/ 	.short	0x0010
        /*0044*/ 	.byte	0x00, 0xf0, 0x11, 0x00


	//----- nvinfo : EIATTR_KPARAM_INFO
	.align		4
.L_15:
        /*0048*/ 	.byte	0x04, 0x17
        /*004a*/ 	.short	(.L_17 - .L_16)
.L_16:
        /*004c*/ 	.word	0x00000000
        /*0050*/ 	.short	0x0002
        /*0052*/ 	.short	0x000c
        /*0054*/ 	.byte	0x00, 0xf0, 0x11, 0x00


	//----- nvinfo : EIATTR_KPARAM_INFO
	.align		4
.L_17:
        /*0058*/ 	.byte	0x04, 0x17
        /*005a*/ 	.short	(.L_19 - .L_18)
.L_18:
        /*005c*/ 	.word	0x00000000
        /*0060*/ 	.short	0x0001
        /*0062*/ 	.short	0x0008
        /*0064*/ 	.byte	0x00, 0xf0, 0x11, 0x00


	//----- nvinfo : EIATTR_KPARAM_INFO
	.align		4
.L_19:
        /*0068*/ 	.byte	0x04, 0x17
        /*006a*/ 	.short	(.L_21 - .L_20)
.L_20:
        /*006c*/ 	.word	0x00000000
        /*0070*/ 	.short	0x0000
        /*0072*/ 	.short	0x0000
        /*0074*/ 	.byte	0x00, 0xf5, 0x21, 0x00


	//----- nvinfo : EIATTR_SPARSE_MMA_MASK
	.align		4
.L_21:
        /*0078*/ 	.byte	0x03, 0x50
        /*007a*/ 	.short	0x0000


	//----- nvinfo : EIATTR_MAXREG_COUNT
	.align		4
        /*007c*/ 	.byte	0x03, 0x1b
        /*007e*/ 	.short	0x00ff


	//----- nvinfo : EIATTR_MERCURY_ISA_VERSION
	.align		4
        /*0080*/ 	.byte	0x03, 0x5f
        /*0082*/ 	.short	0x0101


	//----- nvinfo : EIATTR_VRC_CTA_INIT_COUNT
	.align		4
        /*0084*/ 	.byte	0x02, 0x4a
	.zero		1
	.zero		1


	//----- nvinfo : EIATTR_EXIT_INSTR_OFFSETS
	.align		4
        /*0088*/ 	.byte	0x04, 0x1c
        /*008a*/ 	.short	(.L_23 - .L_22)


	//   ....[0]....
.L_22:
        /*008c*/ 	.word	0x00000330


	//----- nvinfo : EIATTR_CRS_STACK_SIZE
	.align		4
.L_23:
        /*0090*/ 	.byte	0x04, 0x1e
        /*0092*/ 	.short	(.L_25 - .L_24)
.L_24:
        /*0094*/ 	.word	0x00000000


	//----- nvinfo : EIATTR_CBANK_PARAM_SIZE
	.align		4
.L_25:
        /*0098*/ 	.byte	0x03, 0x19
        /*009a*/ 	.short	0x0024


	//----- nvinfo : EIATTR_PARAM_CBANK
	.align		4
        /*009c*/ 	.byte	0x04, 0x0a
        /*009e*/ 	.short	(.L_27 - .L_26)
	.align		4
.L_26:
        /*00a0*/ 	.word	index@(.nv.constant0._Z12mandelKernelPiffffmi)
        /*00a4*/ 	.short	0x0380
        /*00a6*/ 	.short	0x0024


	//----- nvinfo : EIATTR_SW_WAR
	.align		4
.L_27:
        /*00a8*/ 	.byte	0x04, 0x36
        /*00aa*/ 	.short	(.L_29 - .L_28)
.L_28:
        /*00ac*/ 	.word	0x00000008
.L_29:


//--------------------- .nv.callgraph             --------------------------
	.section	.nv.callgraph,"",@"SHT_CUDA_CALLGRAPH"
	.align	4
	.sectionentsize	8
	.align		4
        /*0000*/ 	.word	0x00000000
	.align		4
        /*0004*/ 	.word	0xffffffff
	.align		4
        /*0008*/ 	.word	0x00000000
	.align		4
        /*000c*/ 	.word	0xfffffffe
	.align		4
        /*0010*/ 	.word	0x00000000
	.align		4
        /*0014*/ 	.word	0xfffffffd
	.align		4
        /*0018*/ 	.word	0x00000000
	.align		4
        /*001c*/ 	.word	0xfffffffc


//--------------------- .text._Z12mandelKernelPiffffmi --------------------------
	.section	.text._Z12mandelKernelPiffffmi,"ax",@progbits
	.align	128
        .global         _Z12mandelKernelPiffffmi
        .type           _Z12mandelKernelPiffffmi,@function
        .size           _Z12mandelKernelPiffffmi,(.L_x_4 - _Z12mandelKernelPiffffmi)
        .other          _Z12mandelKernelPiffffmi,@"STO_CUDA_ENTRY STV_DEFAULT"
_Z12mandelKernelPiffffmi:
.text._Z12mandelKernelPiffffmi:
[----:B------:R-:W-:Y:S01]  /*0000*/  LDC R1, c[0x0][0x37c] ;  /* 0x0000df00ff017b82 */ /* 0x000fe20000000800 */
[----:B------:R-:W0:Y:S07]  /*0010*/  S2R R4, SR_TID.Y ;  /* 0x0000000000047919 */ /* 0x000e2e0000002200 */
[----:B------:R-:W1:Y:S01]  /*0020*/  LDC R5, c[0x0][0x360] ;  /* 0x0000d800ff057b82 */ /* 0x000e620000000800 */
[----:B------:R-:W2:Y:S01]  /*0030*/  LDCU.128 UR8, c[0x0][0x390] ;  /* 0x00007200ff0877ac */ /* 0x000ea20008000c00 */
[----:B------:R-:W-:Y:S01]  /*0040*/  BSSY.RECONVERGENT B0, `(.L_x_0) ;  /* 0x000002d000007945 */ /* 0x000fe20003800200 */
[----:B------:R-:W1:Y:S01]  /*0050*/  S2R R0, SR_TID.X ;  /* 0x0000000000007919 */ /* 0x000e620000002100 */
[----:B------:R-:W3:Y:S04]  /*0060*/  LDCU UR6, c[0x0][0x3a0] ;  /* 0x00007400ff0677ac */ /* 0x000ee80008000800 */
[----:B------:R-:W0:Y:S01]  /*0070*/  S2UR UR5, SR_CTAID.Y ;  /* 0x00000000000579c3 */ /* 0x000e220000002600 */
[----:B------:R-:W4:Y:S07]  /*0080*/  LDCU UR7, c[0x0][0x3a0] ;  /* 0x00007400ff0777ac */ /* 0x000f2e0008000800 */
[----:B------:R-:W0:Y:S08]  /*0090*/  LDC R7, c[0x0][0x364] ;  /* 0x0000d900ff077b82 */ /* 0x000e300000000800 */
[----:B------:R-:W1:Y:S08]  /*00a0*/  S2UR UR4, SR_CTAID.X ;  /* 0x00000000000479c3 */ /* 0x000e700000002500 */
[----:B------:R-:W2:Y:S01]  /*00b0*/  LDC.64 R10, c[0x0][0x388] ;  /* 0x0000e200ff0a7b82 */ /* 0x000ea20000000a00 */
[----:B0-----:R-:W-:-:S07]  /*00c0*/  IMAD R7, R7, UR5, R4 ;  /* 0x0000000507077c24 */ /* 0x001fce000f8e0204 */
[----:B------:R-:W0:Y:S01]  /*00d0*/  LDC.64 R2, c[0x0][0x380] ;  /* 0x0000e000ff027b82 */ /* 0x000e220000000a00 */
[----:B-1----:R-:W-:Y:S01]  /*00e0*/  IMAD R5, R5, UR4, R0 ;  /* 0x0000000405057c24 */ /* 0x002fe2000f8e0200 */
[----:B------:R-:W-:Y:S01]  /*00f0*/  I2FP.F32.U32 R0, R7 ;  /* 0x0000000700007245 */ /* 0x000fe20000201000 */
[----:B------:R-:W1:Y:S03]  /*0100*/  LDCU.64 UR4, c[0x0][0x358] ;  /* 0x00006b00ff0477ac */ /* 0x000e660008000a00 */
[----:B------:R-:W-:Y:S01]  /*0110*/  I2FP.F32.S32 R9, R5 ;  /* 0x0000000500097245 */ /* 0x000fe20000201400 */
[----:B--2---:R-:W-:-:S04]  /*0120*/  FFMA R0, R0, UR9, R11 ;  /* 0x0000000900007c23 */ /* 0x004fc8000800000b */
[----:B------:R-:W-:Y:S01]  /*0130*/  FFMA R9, R9, UR8, R10 ;  /* 0x0000000809097c23 */ /* 0x000fe2000800000a */
[----:B------:R-:W-:-:S04]  /*0140*/  FMUL R4, R0, R0 ;  /* 0x0000000000047220 */ /* 0x000fc80000400000 */
[----:B------:R-:W-:Y:S01]  /*0150*/  FFMA R4, R9, R9, R4 ;  /* 0x0000000909047223 */ /* 0x000fe20000000004 */
[----:B0-----:R-:W-:-:S04]  /*0160*/  IMAD.WIDE.U32 R2, R7, UR10, R2 ;  /* 0x0000000a07027c25 */ /* 0x001fc8000f8e0002 */
[----:B------:R-:W-:Y:S01]  /*0170*/  FSETP.GTU.AND P0, PT, R4, 0.25, PT ;  /* 0x3e8000000400780b */ /* 0x000fe20003f0c000 */
[----:B------:R-:W-:Y:S02]  /*0180*/  IMAD R3, R7, UR11, R3 ;  /* 0x0000000b07037c24 */ /* 0x000fe4000f8e0203 */
[----:B------:R-:W-:Y:S01]  /*0190*/  IMAD.WIDE R2, R5, 0x4, R2 ;  /* 0x0000000405027825 */ /* 0x000fe200078e0202 */
[----:B---3--:R-:W-:-:S09]  /*01a0*/  MOV R5, UR6 ;  /* 0x0000000600057c02 */ /* 0x008fd20008000f00 */
[----:B-1--4-:R-:W-:Y:S05]  /*01b0*/  @!P0 BRA `(.L_x_1) ;  /* 0x0000000000548947 */ /* 0x012fea0003800000 */
[----:B------:R-:W0:Y:S01]  /*01c0*/  LDCU UR6, c[0x0][0x3a0] ;  /* 0x00007400ff0677ac */ /* 0x000e220008000800 */
[----:B------:R-:W-:Y:S01]  /*01d0*/  HFMA2 R5, -RZ, RZ, 0, 0 ;  /* 0x00000000ff057431 */ /* 0x000fe200000001ff */
[----:B0-----:R-:W-:-:S09]  /*01e0*/  UISETP.GE.AND UP0, UPT, UR6, 0x1, UPT ;  /* 0x000000010600788c */ /* 0x001fd2000bf06270 */
[----:B------:R-:W-:Y:S05]  /*01f0*/  BRA.U !UP0, `(.L_x_1) ;  /* 0x0000000108447547 */ /* 0x000fea000b800000 */
[----:B------:R-:W0:Y:S01]  /*0200*/  LDC R8, c[0x0][0x3a0] ;  /* 0x0000e800ff087b82 */ /* 0x000e220000000800 */
[----:B------:R-:W-:Y:S02]  /*0210*/  MOV R5, RZ ;  /* 0x000000ff00057202 */ /* 0x000fe40000000f00 */
[----:B------:R-:W-:Y:S02]  /*0220*/  MOV R7, R0 ;  /* 0x0000000000077202 */ /* 0x000fe40000000f00 */
[----:B------:R-:W-:-:S07]  /*0230*/  MOV R4, R9 ;  /* 0x0000000900047202 */ /* 0x000fce0000000f00 */
.L_x_2:
[----:B------:R-:W-:Y:S01]  /*0240*/  FMUL R6, R4, R4 ;  /* 0x0000000404067220 */ /* 0x000fe20000400000 */
[----:B------:R-:W-:-:S04]  /*0250*/  FMUL R13, R7, R7 ;  /* 0x00000007070d7220 */ /* 0x000fc80000400000 */
[----:B------:R-:W-:-:S05]  /*0260*/  FADD R10, R6, R13 ;  /* 0x0000000d060a7221 */ /* 0x000fca0000000000 */
[----:B------:R-:W-:-:S13]  /*0270*/  FSETP.GT.AND P0, PT, R10, 4, PT ;  /* 0x408000000a00780b */ /* 0x000fda0003f04000 */
[----:B------:R-:W-:Y:S05]  /*0280*/  @P0 BRA `(.L_x_1) ;  /* 0x0000000000200947 */ /* 0x000fea0003800000 */
[----:B------:R-:W-:Y:S01]  /*0290*/  IADD3 R5, PT, PT, R5, 0x1, RZ ;  /* 0x0000000105057810 */ /* 0x000fe20007ffe0ff */
[----:B------:R-:W-:Y:S01]  /*02a0*/  FADD R11, R4, R4 ;  /* 0x00000004040b7221 */ /* 0x000fe20000000000 */
[----:B------:R-:W-:Y:S02]  /*02b0*/  FADD R4, R6, -R13 ;  /* 0x8000000d06047221 */ /* 0x000fe40000000000 */
[----:B------:R-:W-:Y:S01]  /*02c0*/  ISETP.NE.AND P0, PT, R5, UR7, PT ;  /* 0x0000000705007c0c */ /* 0x000fe2000bf05270 */
[----:B------:R-:W-:Y:S01]  /*02d0*/  FFMA R7, R11, R7, R0 ;  /* 0x000000070b077223 */ /* 0x000fe20000000000 */
[----:B------:R-:W-:-:S11]  /*02e0*/  FADD R4, R9, R4 ;  /* 0x0000000409047221 */ /* 0x000fd60000000000 */
[----:B------:R-:W-:Y:S05]  /*02f0*/  @P0 BRA `(.L_x_2) ;  /* 0xfffffffc00d00947 */ /* 0x000fea000383ffff */
[----:B0-----:R-:W-:-:S07]  /*0300*/  MOV R5, R8 ;  /* 0x0000000800057202 */ /* 0x001fce0000000f00 */
.L_x_1:
[----:B------:R-:W-:Y:S05]  /*0310*/  BSYNC.RECONVERGENT B0 ;  /* 0x0000000000007941 */ /* 0x000fea0003800200 */
.L_x_0:
[----:B------:R-:W-:Y:S01]  /*0320*/  STG.E desc[UR4][R2.64], R5 ;  /* 0x0000000502007986 */ /* 0x000fe2000c101904 */
[----:B------:R-:W-:Y:S05]  /*0330*/  EXIT ;  /* 0x000000000000794d */ /* 0x000fea0003800000 */
.L_x_3:
[----:B------:R-:W-:-:S00]  /*0340*/  BRA `(.L_x_3) ;  /* 0xfffffffc00fc7947 */ /* 0x000fc0000383ffff */
[----:B------:R-:W-:-:S00]  /*0350*/  NOP ;  /* 0x0000000000007918 */ /* 0x000fc00000000000 */
        /* <DEDUP_REMOVED lines=10> */
.L_x_4:


//--------------------- .nv.shared.reserved.0     --------------------------
	.section	.nv.shared.reserved.0,"aw",@nobits
	.weak		__nv_reservedSMEM_offset_0_alias
	.size		__nv_reservedSMEM_offset_0_alias, 0, 64
	.other		__nv_reservedSMEM_offset_0_alias,@"STO_CUDA_RESERVED_SHARED STV_DEFAULT"
__nv_reservedSMEM_offset_0_alias:
	.zero		0
	.zero		64


//--------------------- .nv.constant0._Z12mandelKernelPiffffmi --------------------------
	.section	.nv.constant0._Z12mandelKernelPiffffmi,"a",@progbits
	.sectionflags	@""
	.align	4
.nv.constant0._Z12mandelKernelPiffffmi:
	.zero		932


//--------------------- SYMBOLS --------------------------

	.type		.nv.reservedSmem.offset0,@object
	.size		.nv.reservedSmem.offset0,0x4
